//
// Generated by NVIDIA NVVM Compiler
//
// Compiler Build ID: CL-36424714
// Cuda compilation tools, release 13.0, V13.0.88
// Based on NVVM 20.0.0
//

.version 9.0
.target sm_100
.address_size 64

	// .globl	_Z15find_max_kernelPfS_i
// _ZZ15find_max_kernelPfS_iE10shared_max has been demoted
// _ZZ14exp_sum_kernelPfS_S_iE10shared_sum has been demoted

.visible .entry _Z15find_max_kernelPfS_i(
	.param .u64 .ptr .align 1 _Z15find_max_kernelPfS_i_param_0,
	.param .u64 .ptr .align 1 _Z15find_max_kernelPfS_i_param_1,
	.param .u32 _Z15find_max_kernelPfS_i_param_2
)
{
	.reg .pred 	%p<6>;
	.reg .b32 	%r<14>;
	.reg .b32 	%f<9>;
	.reg .b64 	%rd<9>;
	// demoted variable
	.shared .align 4 .b8 _ZZ15find_max_kernelPfS_iE10shared_max[1024];
	ld.param.u64 	%rd1, [_Z15find_max_kernelPfS_i_param_0];
	ld.param.u64 	%rd2, [_Z15find_max_kernelPfS_i_param_1];
	ld.param.u32 	%r8, [_Z15find_max_kernelPfS_i_param_2];
	mov.u32 	%r1, %tid.x;
	mov.u32 	%r2, %ctaid.x;
	mov.u32 	%r13, %ntid.x;
	mad.lo.s32 	%r4, %r2, %r13, %r1;
	setp.ge.s32 	%p1, %r4, %r8;
	mov.f32 	%f8, 0fFF800000;
	@%p1 bra 	$L__BB0_2;
	cvta.to.global.u64 	%rd3, %rd1;
	mul.wide.s32 	%rd4, %r4, 4;
	add.s64 	%rd5, %rd3, %rd4;
	ld.global.f32 	%f8, [%rd5];
$L__BB0_2:
	shl.b32 	%r9, %r1, 2;
	mov.u32 	%r10, _ZZ15find_max_kernelPfS_iE10shared_max;
	add.s32 	%r5, %r10, %r9;
	st.shared.f32 	[%r5], %f8;
	bar.sync 	0;
	setp.lt.u32 	%p2, %r13, 2;
	@%p2 bra 	$L__BB0_6;
$L__BB0_3:
	shr.u32 	%r7, %r13, 1;
	setp.ge.u32 	%p3, %r1, %r7;
	@%p3 bra 	$L__BB0_5;
	ld.shared.f32 	%f4, [%r5];
	shl.b32 	%r11, %r7, 2;
	add.s32 	%r12, %r5, %r11;
	ld.shared.f32 	%f5, [%r12];
	max.f32 	%f6, %f4, %f5;
	st.shared.f32 	[%r5], %f6;
$L__BB0_5:
	bar.sync 	0;
	setp.gt.u32 	%p4, %r13, 3;
	mov.u32 	%r13, %r7;
	@%p4 bra 	$L__BB0_3;
$L__BB0_6:
	setp.ne.s32 	%p5, %r1, 0;
	@%p5 bra 	$L__BB0_8;
	ld.shared.f32 	%f7, [_ZZ15find_max_kernelPfS_iE10shared_max];
	cvta.to.global.u64 	%rd6, %rd2;
	mul.wide.u32 	%rd7, %r2, 4;
	add.s64 	%rd8, %rd6, %rd7;
	st.global.f32 	[%rd8], %f7;
$L__BB0_8:
	ret;

}
	// .globl	_Z14exp_sum_kernelPfS_S_i
.visible .entry _Z14exp_sum_kernelPfS_S_i(
	.param .u64 .ptr .align 1 _Z14exp_sum_kernelPfS_S_i_param_0,
	.param .u64 .ptr .align 1 _Z14exp_sum_kernelPfS_S_i_param_1,
	.param .u64 .ptr .align 1 _Z14exp_sum_kernelPfS_S_i_param_2,
	.param .u32 _Z14exp_sum_kernelPfS_S_i_param_3
)
{
	.reg .pred 	%p<6>;
	.reg .b32 	%r<16>;
	.reg .b32 	%f<23>;
	.reg .b64 	%rd<11>;
	// demoted variable
	.shared .align 4 .b8 _ZZ14exp_sum_kernelPfS_S_iE10shared_sum[1024];
	ld.param.u64 	%rd1, [_Z14exp_sum_kernelPfS_S_i_param_0];
	ld.param.u64 	%rd2, [_Z14exp_sum_kernelPfS_S_i_param_1];
	ld.param.u64 	%rd3, [_Z14exp_sum_kernelPfS_S_i_param_2];
	ld.param.u32 	%r8, [_Z14exp_sum_kernelPfS_S_i_param_3];
	mov.u32 	%r1, %tid.x;
	mov.u32 	%r2, %ctaid.x;
	mov.u32 	%r15, %ntid.x;
	mad.lo.s32 	%r4, %r2, %r15, %r1;
	setp.ge.s32 	%p1, %r4, %r8;
	mov.f32 	%f22, 0f00000000;
	@%p1 bra 	$L__BB1_2;
	cvta.to.global.u64 	%rd4, %rd1;
	cvta.to.global.u64 	%rd5, %rd2;
	mul.wide.s32 	%rd6, %r4, 4;
	add.s64 	%rd7, %rd4, %rd6;
	ld.global.f32 	%f4, [%rd7];
	ld.global.f32 	%f5, [%rd5];
	sub.f32 	%f6, %f4, %f5;
	fma.rn.f32 	%f7, %f6, 0f3BBB989D, 0f3F000000;
	cvt.sat.f32.f32 	%f8, %f7;
	mov.f32 	%f9, 0f4B400001;
	mov.f32 	%f10, 0f437C0000;
	fma.rm.f32 	%f11, %f8, %f10, %f9;
	add.f32 	%f12, %f11, 0fCB40007F;
	neg.f32 	%f13, %f12;
	fma.rn.f32 	%f14, %f6, 0f3FB8AA3B, %f13;
	fma.rn.f32 	%f15, %f6, 0f32A57060, %f14;
	mov.b32 	%r9, %f11;
	shl.b32 	%r10, %r9, 23;
	mov.b32 	%f16, %r10;
	ex2.approx.ftz.f32 	%f17, %f15;
	mul.f32 	%f22, %f17, %f16;
$L__BB1_2:
	shl.b32 	%r11, %r1, 2;
	mov.u32 	%r12, _ZZ14exp_sum_kernelPfS_S_iE10shared_sum;
	add.s32 	%r5, %r12, %r11;
	st.shared.f32 	[%r5], %f22;
	bar.sync 	0;
	setp.lt.u32 	%p2, %r15, 2;
	@%p2 bra 	$L__BB1_6;
$L__BB1_3:
	shr.u32 	%r7, %r15, 1;
	setp.ge.u32 	%p3, %r1, %r7;
	@%p3 bra 	$L__BB1_5;
	shl.b32 	%r13, %r7, 2;
	add.s32 	%r14, %r5, %r13;
	ld.shared.f32 	%f18, [%r14];
	ld.shared.f32 	%f19, [%r5];
	add.f32 	%f20, %f18, %f19;
	st.shared.f32 	[%r5], %f20;
$L__BB1_5:
	bar.sync 	0;
	setp.gt.u32 	%p4, %r15, 3;
	mov.u32 	%r15, %r7;
	@%p4 bra 	$L__BB1_3;
$L__BB1_6:
	setp.ne.s32 	%p5, %r1, 0;
	@%p5 bra 	$L__BB1_8;
	ld.shared.f32 	%f21, [_ZZ14exp_sum_kernelPfS_S_iE10shared_sum];
	cvta.to.global.u64 	%rd8, %rd3;
	mul.wide.u32 	%rd9, %r2, 4;
	add.s64 	%rd10, %rd8, %rd9;
	st.global.f32 	[%rd10], %f21;
$L__BB1_8:
	ret;

}
	// .globl	_Z14softmax_kernelPfS_S_S_i
.visible .entry _Z14softmax_kernelPfS_S_S_i(
	.param .u64 .ptr .align 1 _Z14softmax_kernelPfS_S_S_i_param_0,
	.param .u64 .ptr .align 1 _Z14softmax_kernelPfS_S_S_i_param_1,
	.param .u64 .ptr .align 1 _Z14softmax_kernelPfS_S_S_i_param_2,
	.param .u64 .ptr .align 1 _Z14softmax_kernelPfS_S_S_i_param_3,
	.param .u32 _Z14softmax_kernelPfS_S_S_i_param_4
)
{
	.reg .pred 	%p<2>;
	.reg .b32 	%r<8>;
	.reg .b32 	%f<18>;
	.reg .b64 	%rd<12>;

	ld.param.u64 	%rd1, [_Z14softmax_kernelPfS_S_S_i_param_0];
	ld.param.u64 	%rd2, [_Z14softmax_kernelPfS_S_S_i_param_1];
	ld.param.u64 	%rd3, [_Z14softmax_kernelPfS_S_S_i_param_2];
	ld.param.u64 	%rd4, [_Z14softmax_kernelPfS_S_S_i_param_3];
	ld.param.u32 	%r2, [_Z14softmax_kernelPfS_S_S_i_param_4];
	mov.u32 	%r3, %ctaid.x;
	mov.u32 	%r4, %ntid.x;
	mov.u32 	%r5, %tid.x;
	mad.lo.s32 	%r1, %r3, %r4, %r5;
	setp.ge.s32 	%p1, %r1, %r2;
	@%p1 bra 	$L__BB2_2;
	cvta.to.global.u64 	%rd5, %rd1;
	cvta.to.global.u64 	%rd6, %rd3;
	cvta.to.global.u64 	%rd7, %rd4;
	cvta.to.global.u64 	%rd8, %rd2;
	mul.wide.s32 	%rd9, %r1, 4;
	add.s64 	%rd10, %rd5, %rd9;
	ld.global.f32 	%f1, [%rd10];
	ld.global.f32 	%f2, [%rd6];
	sub.f32 	%f3, %f1, %f2;
	fma.rn.f32 	%f4, %f3, 0f3BBB989D, 0f3F000000;
	cvt.sat.f32.f32 	%f5, %f4;
	mov.f32 	%f6, 0f4B400001;
	mov.f32 	%f7, 0f437C0000;
	fma.rm.f32 	%f8, %f5, %f7, %f6;
	add.f32 	%f9, %f8, 0fCB40007F;
	neg.f32 	%f10, %f9;
	fma.rn.f32 	%f11, %f3, 0f3FB8AA3B, %f10;
	fma.rn.f32 	%f12, %f3, 0f32A57060, %f11;
	mov.b32 	%r6, %f8;
	shl.b32 	%r7, %r6, 23;
	mov.b32 	%f13, %r7;
	ex2.approx.ftz.f32 	%f14, %f12;
	mul.f32 	%f15, %f14, %f13;
	ld.global.f32 	%f16, [%rd7];
	div.rn.f32 	%f17, %f15, %f16;
	add.s64 	%rd11, %rd8, %rd9;
	st.global.f32 	[%rd11], %f17;
$L__BB2_2:
	ret;

}


// ===== COMPILED SASS (sm_100) =====

	.target	sm_100

	.elftype	@"ET_EXEC"


//--------------------- .note.nv.tkinfo           --------------------------
	.section	.note.nv.tkinfo,"",@"SHT_NOTE"
	.sectionflags	@"SHF_NOTE_NV_TKINFO"
	.tkinfo
        /*0018*/ 	.word	0x00000002
        /*0030*/ 	.string	""
        /*0030*/ 	.string	"ptxas"
        /*0030*/ 	.string	"Cuda compilation tools, release 13.0, V13.0.88"
        /*0030*/ 	.string	"Build cuda_13.0.r13.0/compiler.36424714_0"
        /*0030*/ 	.string	"-arch sm_100 -m 64 "



//--------------------- .note.nv.cuinfo           --------------------------
	.section	.note.nv.cuinfo,"",@"SHT_NOTE"
	.sectionflags	@"SHF_NOTE_NV_CUINFO"
        /*0018*/ 	.short	0x0002
        /*001a*/ 	.short	0x0064
        /*001c*/ 	.short	0x0082
	.zero		2


//--------------------- .nv.info                  --------------------------
	.section	.nv.info,"",@"SHT_CUDA_INFO"
	.align	4


	//----- nvinfo : EIATTR_REGCOUNT
	.align		4
        /*0000*/ 	.byte	0x04, 0x2f
        /*0002*/ 	.short	(.L_1 - .L_0)
	.align		4
.L_0:
        /*0004*/ 	.word	index@(_Z15find_max_kernelPfS_i)
        /*0008*/ 	.word	0x0000000a


	//----- nvinfo : EIATTR_FRAME_SIZE
	.align		4
.L_1:
        /*000c*/ 	.byte	0x04, 0x11
        /*000e*/ 	.short	(.L_3 - .L_2)
	.align		4
.L_2:
        /*0010*/ 	.word	index@(_Z15find_max_kernelPfS_i)
        /*0014*/ 	.word	0x00000000


	//----- nvinfo : EIATTR_REGCOUNT
	.align		4
.L_3:
        /*0018*/ 	.byte	0x04, 0x2f
        /*001a*/ 	.short	(.L_5 - .L_4)
	.align		4
.L_4:
        /*001c*/ 	.word	index@(_Z14exp_sum_kernelPfS_S_i)
        /*0020*/ 	.word	0x0000000e


	//----- nvinfo : EIATTR_FRAME_SIZE
	.align		4
.L_5:
        /*0024*/ 	.byte	0x04, 0x11
        /*0026*/ 	.short	(.L_7 - .L_6)
	.align		4
.L_6:
        /*0028*/ 	.word	index@(_Z14exp_sum_kernelPfS_S_i)
        /*002c*/ 	.word	0x00000000


	//----- nvinfo : EIATTR_REGCOUNT
	.align		4
.L_7:
        /*0030*/ 	.byte	0x04, 0x2f
        /*0032*/ 	.short	(.L_9 - .L_8)
	.align		4
.L_8:
        /*0034*/ 	.word	index@(_Z14softmax_kernelPfS_S_S_i)
        /*0038*/ 	.word	0x00000010


	//----- nvinfo : EIATTR_FRAME_SIZE
	.align		4
.L_9:
        /*003c*/ 	.byte	0x04, 0x11
        /*003e*/ 	.short	(.L_11 - .L_10)
	.align		4
.L_10:
        /*0040*/ 	.word	index@($__internal_0_$__cuda_sm3x_div_rn_noftz_f32_slowpath)
        /*0044*/ 	.word	0x00000000


	//----- nvinfo : EIATTR_FRAME_SIZE
	.align		4
.L_11:
        /*0048*/ 	.byte	0x04, 0x11
        /*004a*/ 	.short	(.L_13 - .L_12)
	.align		4
.L_12:
        /*004c*/ 	.word	index@(_Z14softmax_kernelPfS_S_S_i)
        /*0050*/ 	.word	0x00000000


	//----- nvinfo : EIATTR_MIN_STACK_SIZE
	.align		4
.L_13:
        /*0054*/ 	.byte	0x04, 0x12
        /*0056*/ 	.short	(.L_15 - .L_14)
	.align		4
.L_14:
        /*0058*/ 	.word	index@(_Z14softmax_kernelPfS_S_S_i)
        /*005c*/ 	.word	0x00000000


	//----- nvinfo : EIATTR_MIN_STACK_SIZE
	.align		4
.L_15:
        /*0060*/ 	.byte	0x04, 0x12
        /*0062*/ 	.short	(.L_17 - .L_16)
	.align		4
.L_16:
        /*0064*/ 	.word	index@(_Z14exp_sum_kernelPfS_S_i)
        /*0068*/ 	.word	0x00000000


	//----- nvinfo : EIATTR_MIN_STACK_SIZE
	.align		4
.L_17:
        /*006c*/ 	.byte	0x04, 0x12
        /*006e*/ 	.short	(.L_19 - .L_18)
	.align		4
.L_18:
        /*0070*/ 	.word	index@(_Z15find_max_kernelPfS_i)
        /*0074*/ 	.word	0x00000000
.L_19:


//--------------------- .nv.compat                --------------------------
	.section	.nv.compat,"",@"SHT_CUDA_COMPAT_INFO"
	.align	4
        /*0000*/ 	.byte	0x02, 0x09, 0x00, 0x00, 0x02, 0x02, 0x01, 0x00, 0x02, 0x05, 0x05, 0x00, 0x03, 0x07, 0x01, 0x01
        /*0010*/ 	.byte	0x02, 0x03, 0x00, 0x00, 0x02, 0x06, 0x01, 0x00, 0x04, 0x0b, 0x08, 0x00, 0x01, 0x00, 0x00, 0x00
        /*0020*/ 	.byte	0x00, 0x00, 0x00, 0x00


//--------------------- .nv.info._Z14softmax_kernelPfS_S_S_i --------------------------
	.section	.nv.info._Z14softmax_kernelPfS_S_S_i,"",@"SHT_CUDA_INFO"
	.sectionflags	@""
	.align	4


	//----- nvinfo : EIATTR_CUDA_API_VERSION
	.align		4
        /*0000*/ 	.byte	0x04, 0x37
        /*0002*/ 	.short	(.L_21 - .L_20)
.L_20:
        /*0004*/ 	.word	0x00000082


	//----- nvinfo : EIATTR_KPARAM_INFO
	.align		4
.L_21:
        /*0008*/ 	.byte	0x04, 0x17
        /*000a*/ 	.short	(.L_23 - .L_22)
.L_22:
        /*000c*/ 	.word	0x00000000
        /*0010*/ 	.short	0x0004
        /*0012*/ 	.short	0x0020
        /*0014*/ 	.byte	0x00, 0xf0, 0x11, 0x00


	//----- nvinfo : EIATTR_KPARAM_INFO
	.align		4
.L_23:
        /*0018*/ 	.byte	0x04, 0x17
        /*001a*/ 	.short	(.L_25 - .L_24)
.L_24:
        /*001c*/ 	.word	0x00000000
        /*0020*/ 	.short	0x0003
        /*0022*/ 	.short	0x0018
        /*0024*/ 	.byte	0x00, 0xf5, 0x21, 0x00


	//----- nvinfo : EIATTR_KPARAM_INFO
	.align		4
.L_25:
        /*0028*/ 	.byte	0x04, 0x17
        /*002a*/ 	.short	(.L_27 - .L_26)
.L_26:
        /*002c*/ 	.word	0x00000000
        /*0030*/ 	.short	0x0002
        /*0032*/ 	.short	0x0010
        /*0034*/ 	.byte	0x00, 0xf5, 0x21, 0x00


	//----- nvinfo : EIATTR_KPARAM_INFO
	.align		4
.L_27:
        /*0038*/ 	.byte	0x04, 0x17
        /*003a*/ 	.short	(.L_29 - .L_28)
.L_28:
        /*003c*/ 	.word	0x00000000
        /*0040*/ 	.short	0x0001
        /*0042*/ 	.short	0x0008
        /*0044*/ 	.byte	0x00, 0xf5, 0x21, 0x00


	//----- nvinfo : EIATTR_KPARAM_INFO
	.align		4
.L_29:
        /*0048*/ 	.byte	0x04, 0x17
        /*004a*/ 	.short	(.L_31 - .L_30)
.L_30:
        /*004c*/ 	.word	0x00000000
        /*0050*/ 	.short	0x0000
        /*0052*/ 	.short	0x0000
        /*0054*/ 	.byte	0x00, 0xf5, 0x21, 0x00


	//----- nvinfo : EIATTR_SPARSE_MMA_MASK
	.align		4
.L_31:
        /*0058*/ 	.byte	0x03, 0x50
        /*005a*/ 	.short	0x0000


	//----- nvinfo : EIATTR_MAXREG_COUNT
	.align		4
        /*005c*/ 	.byte	0x03, 0x1b
        /*005e*/ 	.short	0x00ff


	//----- nvinfo : EIATTR_MERCURY_ISA_VERSION
	.align		4
        /*0060*/ 	.byte	0x03, 0x5f
        /*0062*/ 	.short	0x0101


	//----- nvinfo : EIATTR_VRC_CTA_INIT_COUNT
	.align		4
        /*0064*/ 	.byte	0x02, 0x4a
	.zero		1
	.zero		1


	//----- nvinfo : EIATTR_EXIT_INSTR_OFFSETS
	.align		4
        /*0068*/ 	.byte	0x04, 0x1c
        /*006a*/ 	.short	(.L_33 - .L_32)


	//   ....[0]....
.L_32:
        /*006c*/ 	.word	0x00000070


	//   ....[1]....
        /*0070*/ 	.word	0x000002b0


	//----- nvinfo : EIATTR_CRS_STACK_SIZE
	.align		4
.L_33:
        /*0074*/ 	.byte	0x04, 0x1e
        /*0076*/ 	.short	(.L_35 - .L_34)
.L_34:
        /*0078*/ 	.word	0x00000000


	//----- nvinfo : EIATTR_CBANK_PARAM_SIZE
	.align		4
.L_35:
        /*007c*/ 	.byte	0x03, 0x19
        /*007e*/ 	.short	0x0024


	//----- nvinfo : EIATTR_PARAM_CBANK
	.align		4
        /*0080*/ 	.byte	0x04, 0x0a
        /*0082*/ 	.short	(.L_37 - .L_36)
	.align		4
.L_36:
        /*0084*/ 	.word	index@(.nv.constant0._Z14softmax_kernelPfS_S_S_i)
        /*0088*/ 	.short	0x0380
        /*008a*/ 	.short	0x0024


	//----- nvinfo : EIATTR_SW_WAR
	.align		4
.L_37:
        /*008c*/ 	.byte	0x04, 0x36
        /*008e*/ 	.short	(.L_39 - .L_38)
.L_38:
        /*0090*/ 	.word	0x00000008
.L_39:


//--------------------- .nv.info._Z14exp_sum_kernelPfS_S_i --------------------------
	.section	.nv.info._Z14exp_sum_kernelPfS_S_i,"",@"SHT_CUDA_INFO"
	.sectionflags	@""
	.align	4


	//----- nvinfo : EIATTR_CUDA_API_VERSION
	.align		4
        /*0000*/ 	.byte	0x04, 0x37
        /*0002*/ 	.short	(.L_41 - .L_40)
.L_40:
        /*0004*/ 	.word	0x00000082


	//----- nvinfo : EIATTR_KPARAM_INFO
	.align		4
.L_41:
        /*0008*/ 	.byte	0x04, 0x17
        /*000a*/ 	.short	(.L_43 - .L_42)
.L_42:
        /*000c*/ 	.word	0x00000000
        /*0010*/ 	.short	0x0003
        /*0012*/ 	.short	0x0018
        /*0014*/ 	.byte	0x00, 0xf0, 0x11, 0x00


	//----- nvinfo : EIATTR_KPARAM_INFO
	.align		4
.L_43:
        /*0018*/ 	.byte	0x04, 0x17
        /*001a*/ 	.short	(.L_45 - .L_44)
.L_44:
        /*001c*/ 	.word	0x00000000
        /*0020*/ 	.short	0x0002
        /*0022*/ 	.short	0x0010
        /*0024*/ 	.byte	0x00, 0xf5, 0x21, 0x00


	//----- nvinfo : EIATTR_KPARAM_INFO
	.align		4
.L_45:
        /*0028*/ 	.byte	0x04, 0x17
        /*002a*/ 	.short	(.L_47 - .L_46)
.L_46:
        /*002c*/ 	.word	0x00000000
        /*0030*/ 	.short	0x0001
        /*0032*/ 	.short	0x0008
        /*0034*/ 	.byte	0x00, 0xf5, 0x21, 0x00


	//----- nvinfo : EIATTR_KPARAM_INFO
	.align		4
.L_47:
        /*0038*/ 	.byte	0x04, 0x17
        /*003a*/ 	.short	(.L_49 - .L_48)
.L_48:
        /*003c*/ 	.word	0x00000000
        /*0040*/ 	.short	0x0000
        /*0042*/ 	.short	0x0000
        /*0044*/ 	.byte	0x00, 0xf5, 0x21, 0x00


	//----- nvinfo : EIATTR_SPARSE_MMA_MASK
	.align		4
.L_49:
        /*0048*/ 	.byte	0x03, 0x50
        /*004a*/ 	.short	0x0000


	//----- nvinfo : EIATTR_MAXREG_COUNT
	.align		4
        /*004c*/ 	.byte	0x03, 0x1b
        /*004e*/ 	.short	0x00ff


	//----- nvinfo : EIATTR_NUM_BARRIERS
	.align		4
        /*0050*/ 	.byte	0x02, 0x4c
        /*0052*/ 	.byte	0x01
	.zero		1


	//----- nvinfo : EIATTR_MERCURY_ISA_VERSION
	.align		4
        /*0054*/ 	.byte	0x03, 0x5f
        /*0056*/ 	.short	0x0101


	//----- nvinfo : EIATTR_VRC_CTA_INIT_COUNT
	.align		4
        /*0058*/ 	.byte	0x02, 0x4a
	.zero		1
	.zero		1


	//----- nvinfo : EIATTR_EXIT_INSTR_OFFSETS
	.align		4
        /*005c*/ 	.byte	0x04, 0x1c
        /*005e*/ 	.short	(.L_51 - .L_50)


	//   ....[0]....
.L_50:
        /*0060*/ 	.word	0x000002e0


	//   ....[1]....
        /*0064*/ 	.word	0x00000360


	//----- nvinfo : EIATTR_CBANK_PARAM_SIZE
	.align		4
.L_51:
        /*0068*/ 	.byte	0x03, 0x19
        /*006a*/ 	.short	0x001c


	//----- nvinfo : EIATTR_PARAM_CBANK
	.align		4
        /*006c*/ 	.byte	0x04, 0x0a
        /*006e*/ 	.short	(.L_53 - .L_52)
	.align		4
.L_52:
        /*0070*/ 	.word	index@(.nv.constant0._Z14exp_sum_kernelPfS_S_i)
        /*0074*/ 	.short	0x0380
        /*0076*/ 	.short	0x001c


	//----- nvinfo : EIATTR_SW_WAR
	.align		4
.L_53:
        /*0078*/ 	.byte	0x04, 0x36
        /*007a*/ 	.short	(.L_55 - .L_54)
.L_54:
        /*007c*/ 	.word	0x00000008
.L_55:


//--------------------- .nv.info._Z15find_max_kernelPfS_i --------------------------
	.section	.nv.info._Z15find_max_kernelPfS_i,"",@"SHT_CUDA_INFO"
	.sectionflags	@""
	.align	4


	//----- nvinfo : EIATTR_CUDA_API_VERSION
	.align		4
        /*0000*/ 	.byte	0x04, 0x37
        /*0002*/ 	.short	(.L_57 - .L_56)
.L_56:
        /*0004*/ 	.word	0x00000082


	//----- nvinfo : EIATTR_KPARAM_INFO
	.align		4
.L_57:
        /*0008*/ 	.byte	0x04, 0x17
        /*000a*/ 	.short	(.L_59 - .L_58)
.L_58:
        /*000c*/ 	.word	0x00000000
        /*0010*/ 	.short	0x0002
        /*0012*/ 	.short	0x0010
        /*0014*/ 	.byte	0x00, 0xf0, 0x11, 0x00


	//----- nvinfo : EIATTR_KPARAM_INFO
	.align		4
.L_59:
        /*0018*/ 	.byte	0x04, 0x17
        /*001a*/ 	.short	(.L_61 - .L_60)
.L_60:
        /*001c*/ 	.word	0x00000000
        /*0020*/ 	.short	0x0001
        /*0022*/ 	.short	0x0008
        /*0024*/ 	.byte	0x00, 0xf5, 0x21, 0x00


	//----- nvinfo : EIATTR_KPARAM_INFO
	.align		4
.L_61:
        /*0028*/ 	.byte	0x04, 0x17
        /*002a*/ 	.short	(.L_63 - .L_62)
.L_62:
        /*002c*/ 	.word	0x00000000
        /*0030*/ 	.short	0x0000
        /*0032*/ 	.short	0x0000
        /*0034*/ 	.byte	0x00, 0xf5, 0x21, 0x00


	//----- nvinfo : EIATTR_SPARSE_MMA_MASK
	.align		4
.L_63:
        /*0038*/ 	.byte	0x03, 0x50
        /*003a*/ 	.short	0x0000


	//----- nvinfo : EIATTR_MAXREG_COUNT
	.align		4
        /*003c*/ 	.byte	0x03, 0x1b
        /*003e*/ 	.short	0x00ff


	//----- nvinfo : EIATTR_NUM_BARRIERS
	.align		4
        /*0040*/ 	.byte	0x02, 0x4c
        /*0042*/ 	.byte	0x01
	.zero		1


	//----- nvinfo : EIATTR_MERCURY_ISA_VERSION
	.align		4
        /*0044*/ 	.byte	0x03, 0x5f
        /*0046*/ 	.short	0x0101


	//----- nvinfo : EIATTR_VRC_CTA_INIT_COUNT
	.align		4
        /*0048*/ 	.byte	0x02, 0x4a
	.zero		1
	.zero		1


	//----- nvinfo : EIATTR_EXIT_INSTR_OFFSETS
	.align		4
        /*004c*/ 	.byte	0x04, 0x1c
        /*004e*/ 	.short	(.L_65 - .L_64)


	//   ....[0]....
.L_64:
        /*0050*/ 	.word	0x00000210


	//   ....[1]....
        /*0054*/ 	.word	0x00000290


	//----- nvinfo : EIATTR_CBANK_PARAM_SIZE
	.align		4
.L_65:
        /*0058*/ 	.byte	0x03, 0x19
        /*005a*/ 	.short	0x0014


	//----- nvinfo : EIATTR_PARAM_CBANK
	.align		4
        /*005c*/ 	.byte	0x04, 0x0a
        /*005e*/ 	.short	(.L_67 - .L_66)
	.align		4
.L_66:
        /*0060*/ 	.word	index@(.nv.constant0._Z15find_max_kernelPfS_i)
        /*0064*/ 	.short	0x0380
        /*0066*/ 	.short	0x0014


	//----- nvinfo : EIATTR_SW_WAR
	.align		4
.L_67:
        /*0068*/ 	.byte	0x04, 0x36
        /*006a*/ 	.short	(.L_69 - .L_68)
.L_68:
        /*006c*/ 	.word	0x00000008
.L_69:


//--------------------- .nv.callgraph             --------------------------
	.section	.nv.callgraph,"",@"SHT_CUDA_CALLGRAPH"
	.align	4
	.sectionentsize	8
	.align		4
        /*0000*/ 	.word	0x00000000
	.align		4
        /*0004*/ 	.word	0xffffffff
	.align		4
        /*0008*/ 	.word	0x00000000
	.align		4
        /*000c*/ 	.word	0xfffffffe
	.align		4
        /*0010*/ 	.word	0x00000000
	.align		4
        /*0014*/ 	.word	0xfffffffd
	.align		4
        /*0018*/ 	.word	0x00000000
	.align		4
        /*001c*/ 	.word	0xfffffffc


//--------------------- .text._Z14softmax_kernelPfS_S_S_i --------------------------
	.section	.text._Z14softmax_kernelPfS_S_S_i,"ax",@progbits
	.align	128
        .global         _Z14softmax_kernelPfS_S_S_i
        .type           _Z14softmax_kernelPfS_S_S_i,@function
        .size           _Z14softmax_kernelPfS_S_S_i,(.L_x_20 - _Z14softmax_kernelPfS_S_S_i)
        .other          _Z14softmax_kernelPfS_S_S_i,@"STO_CUDA_ENTRY STV_DEFAULT"
_Z14softmax_kernelPfS_S_S_i:
.text._Z14softmax_kernelPfS_S_S_i:
[----:B------:R-:W-:Y:S01]  /*0000*/  LDC R1, c[0x0][0x37c] ;  /* 0x0000df00ff017b82 */ /* 0x000fe20000000800 */
[----:B------:R-:W0:Y:S07]  /*0010*/  S2R R3, SR_TID.X ;  /* 0x0000000000037919 */ /* 0x000e2e0000002100 */
[----:B------:R-:W0:Y:S01]  /*0020*/  S2UR UR4, SR_CTAID.X ;  /* 0x00000000000479c3 */ /* 0x000e220000002500 */
[----:B------:R-:W1:Y:S07]  /*0030*/  LDCU UR5, c[0x0][0x3a0] ;  /* 0x00007400ff0577ac */ /* 0x000e6e0008000800 */
[----:B------:R-:W0:Y:S02]  /*0040*/  LDC R2, c[0x0][0x360] ;  /* 0x0000d800ff027b82 */ /* 0x000e240000000800 */
[----:B0-----:R-:W-:-:S05]  /*0050*/  IMAD R2, R2, UR4, R3 ;  /* 0x0000000402027c24 */ /* 0x001fca000f8e0203 */
[----:B-1----:R-:W-:-:S13]  /*0060*/  ISETP.GE.AND P0, PT, R2, UR5, PT ;  /* 0x0000000502007c0c */ /* 0x002fda000bf06270 */
[----:B------:R-:W-:Y:S05]  /*0070*/  @P0 EXIT ;  /* 0x000000000000094d */ /* 0x000fea0003800000 */
[----:B------:R-:W0:Y:S01]  /*0080*/  LDC.64 R4, c[0x0][0x380] ;  /* 0x0000e000ff047b82 */ /* 0x000e220000000a00 */
[----:B------:R-:W1:Y:S07]  /*0090*/  LDCU.64 UR4, c[0x0][0x358] ;  /* 0x00006b00ff0477ac */ /* 0x000e6e0008000a00 */
[----:B------:R-:W2:Y:S08]  /*00a0*/  LDC.64 R6, c[0x0][0x390] ;  /* 0x0000e400ff067b82 */ /* 0x000eb00000000a00 */
[----:B------:R-:W3:Y:S01]  /*00b0*/  LDC.64 R8, c[0x0][0x398] ;  /* 0x0000e600ff087b82 */ /* 0x000ee20000000a00 */
[----:B0-----:R-:W-:-:S06]  /*00c0*/  IMAD.WIDE R4, R2, 0x4, R4 ;  /* 0x0000000402047825 */ /* 0x001fcc00078e0204 */
[----:B-1----:R-:W4:Y:S04]  /*00d0*/  LDG.E R4, desc[UR4][R4.64] ;  /* 0x0000000404047981 */ /* 0x002f28000c1e1900 */
[----:B--2---:R-:W4:Y:S04]  /*00e0*/  LDG.E R7, desc[UR4][R6.64] ;  /* 0x0000000406077981 */ /* 0x004f28000c1e1900 */
[----:B---3--:R-:W2:Y:S01]  /*00f0*/  LDG.E R3, desc[UR4][R8.64] ;  /* 0x0000000408037981 */ /* 0x008ea2000c1e1900 */
[----:B------:R-:W-:Y:S02]  /*0100*/  IMAD.MOV.U32 R11, RZ, RZ, 0x3bbb989d ;  /* 0x3bbb989dff0b7424 */ /* 0x000fe400078e00ff */
[----:B------:R-:W-:Y:S01]  /*0110*/  IMAD.MOV.U32 R13, RZ, RZ, 0x437c0000 ;  /* 0x437c0000ff0d7424 */ /* 0x000fe200078e00ff */
[----:B------:R-:W-:Y:S01]  /*0120*/  BSSY.RECONVERGENT B0, `(.L_x_0) ;  /* 0x0000015000007945 */ /* 0x000fe20003800200 */
[----:B----4-:R-:W-:-:S04]  /*0130*/  FADD R0, R4, -R7 ;  /* 0x8000000704007221 */ /* 0x010fc80000000000 */
[----:B------:R-:W-:-:S04]  /*0140*/  FFMA.SAT R10, R0, R11, 0.5 ;  /* 0x3f000000000a7423 */ /* 0x000fc8000000200b */
[----:B------:R-:W-:-:S04]  /*0150*/  FFMA.RM R10, R10, R13, 12582913 ;  /* 0x4b4000010a0a7423 */ /* 0x000fc8000000400d */
[----:B------:R-:W-:-:S04]  /*0160*/  FADD R11, R10, -12583039 ;  /* 0xcb40007f0a0b7421 */ /* 0x000fc80000000000 */
[----:B------:R-:W-:-:S04]  /*0170*/  FFMA R11, R0, 1.4426950216293334961, -R11 ;  /* 0x3fb8aa3b000b7823 */ /* 0x000fc8000000080b */
[----:B------:R-:W-:Y:S01]  /*0180*/  FFMA R11, R0, 1.925963033500011079e-08, R11 ;  /* 0x32a57060000b7823 */ /* 0x000fe2000000000b */
[----:B--2---:R-:W0:Y:S08]  /*0190*/  MUFU.RCP R12, R3 ;  /* 0x00000003000c7308 */ /* 0x004e300000001000 */
[----:B------:R-:W1:Y:S01]  /*01a0*/  MUFU.EX2 R11, R11 ;  /* 0x0000000b000b7308 */ /* 0x000e620000000800 */
[----:B------:R-:W-:-:S02]  /*01b0*/  IMAD.SHL.U32 R0, R10, 0x800000, RZ ;  /* 0x008000000a007824 */ /* 0x000fc400078e00ff */
[----:B0-----:R-:W-:Y:S02]  /*01c0*/  FFMA R5, -R3, R12, 1 ;  /* 0x3f80000003057423 */ /* 0x001fe4000000010c */
[----:B-1----:R-:W-:-:S04]  /*01d0*/  FMUL R0, R0, R11 ;  /* 0x0000000b00007220 */ /* 0x002fc80000400000 */
[----:B------:R-:W0:Y:S01]  /*01e0*/  FCHK P0, R0, R3 ;  /* 0x0000000300007302 */ /* 0x000e220000000000 */
[----:B------:R-:W-:-:S04]  /*01f0*/  FFMA R5, R12, R5, R12 ;  /* 0x000000050c057223 */ /* 0x000fc8000000000c */
[----:B------:R-:W-:-:S04]  /*0200*/  FFMA R4, R0, R5, RZ ;  /* 0x0000000500047223 */ /* 0x000fc800000000ff */
[----:B------:R-:W-:-:S04]  /*0210*/  FFMA R6, -R3, R4, R0 ;  /* 0x0000000403067223 */ /* 0x000fc80000000100 */
[----:B------:R-:W-:Y:S01]  /*0220*/  FFMA R7, R5, R6, R4 ;  /* 0x0000000605077223 */ /* 0x000fe20000000004 */
[----:B0-----:R-:W-:Y:S06]  /*0230*/  @!P0 BRA `(.L_x_1) ;  /* 0x00000000000c8947 */ /* 0x001fec0003800000 */
[----:B------:R-:W-:-:S07]  /*0240*/  MOV R4, 0x260 ;  /* 0x0000026000047802 */ /* 0x000fce0000000f00 */
[----:B------:R-:W-:Y:S05]  /*0250*/  CALL.REL.NOINC `($__internal_0_$__cuda_sm3x_div_rn_noftz_f32_slowpath) ;  /* 0x0000000000187944 */ /* 0x000fea0003c00000 */
[----:B------:R-:W-:-:S07]  /*0260*/  IMAD.MOV.U32 R7, RZ, RZ, R0 ;  /* 0x000000ffff077224 */ /* 0x000fce00078e0000 */
.L_x_1:
[----:B------:R-:W-:Y:S05]  /*0270*/  BSYNC.RECONVERGENT B0 ;  /* 0x0000000000007941 */ /* 0x000fea0003800200 */
.L_x_0:
[----:B------:R-:W0:Y:S02]  /*0280*/  LDC.64 R4, c[0x0][0x388] ;  /* 0x0000e200ff047b82 */ /* 0x000e240000000a00 */
[----:B0-----:R-:W-:-:S05]  /*0290*/  IMAD.WIDE R2, R2, 0x4, R4 ;  /* 0x0000000402027825 */ /* 0x001fca00078e0204 */
[----:B------:R-:W-:Y:S01]  /*02a0*/  STG.E desc[UR4][R2.64], R7 ;  /* 0x0000000702007986 */ /* 0x000fe2000c101904 */
[----:B------:R-:W-:Y:S05]  /*02b0*/  EXIT ;  /* 0x000000000000794d */ /* 0x000fea0003800000 */
        .weak           $__internal_0_$__cuda_sm3x_div_rn_noftz_f32_slowpath
        .type           $__internal_0_$__cuda_sm3x_div_rn_noftz_f32_slowpath,@function
        .size           $__internal_0_$__cuda_sm3x_div_rn_noftz_f32_slowpath,(.L_x_20 - $__internal_0_$__cuda_sm3x_div_rn_noftz_f32_slowpath)
$__internal_0_$__cuda_sm3x_div_rn_noftz_f32_slowpath:
[--C-:B------:R-:W-:Y:S01]  /*02c0*/  SHF.R.U32.HI R6, RZ, 0x17, R3.reuse ;  /* 0x00000017ff067819 */ /* 0x100fe20000011603 */
[----:B------:R-:W-:Y:S01]  /*02d0*/  BSSY.RECONVERGENT B1, `(.L_x_2) ;  /* 0x0000064000017945 */ /* 0x000fe20003800200 */
[--C-:B------:R-:W-:Y:S01]  /*02e0*/  SHF.R.U32.HI R5, RZ, 0x17, R0.reuse ;  /* 0x00000017ff057819 */ /* 0x100fe20000011600 */
[----:B------:R-:W-:Y:S01]  /*02f0*/  IMAD.MOV.U32 R7, RZ, RZ, R0 ;  /* 0x000000ffff077224 */ /* 0x000fe200078e0000 */
[----:B------:R-:W-:Y:S01]  /*0300*/  LOP3.LUT R6, R6, 0xff, RZ, 0xc0, !PT ;  /* 0x000000ff06067812 */ /* 0x000fe200078ec0ff */
[----:B------:R-:W-:Y:S01]  /*0310*/  IMAD.MOV.U32 R8, RZ, RZ, R3 ;  /* 0x000000ffff087224 */ /* 0x000fe200078e0003 */
[----:B------:R-:W-:-:S03]  /*0320*/  LOP3.LUT R5, R5, 0xff, RZ, 0xc0, !PT ;  /* 0x000000ff05057812 */ /* 0x000fc600078ec0ff */
[----:B------:R-:W-:Y:S02]  /*0330*/  VIADD R11, R6, 0xffffffff ;  /* 0xffffffff060b7836 */ /* 0x000fe40000000000 */
[----:B------:R-:W-:-:S03]  /*0340*/  VIADD R10, R5, 0xffffffff ;  /* 0xffffffff050a7836 */ /* 0x000fc60000000000 */
[----:B------:R-:W-:-:S04]  /*0350*/  ISETP.GT.U32.AND P0, PT, R11, 0xfd, PT ;  /* 0x000000fd0b00780c */ /* 0x000fc80003f04070 */
[----:B------:R-:W-:-:S13]  /*0360*/  ISETP.GT.U32.OR P0, PT, R10, 0xfd, P0 ;  /* 0x000000fd0a00780c */ /* 0x000fda0000704470 */
[----:B------:R-:W-:Y:S01]  /*0370*/  @!P0 IMAD.MOV.U32 R9, RZ, RZ, RZ ;  /* 0x000000ffff098224 */ /* 0x000fe200078e00ff */
[----:B------:R-:W-:Y:S06]  /*0380*/  @!P0 BRA `(.L_x_3) ;  /* 0x00000000005c8947 */ /* 0x000fec0003800000 */
[----:B------:R-:W-:Y:S02]  /*0390*/  FSETP.GTU.FTZ.AND P0, PT, |R0|, +INF , PT ;  /* 0x7f8000000000780b */ /* 0x000fe40003f1c200 */
[----:B------:R-:W-:-:S04]  /*03a0*/  FSETP.GTU.FTZ.AND P1, PT, |R3|, +INF , PT ;  /* 0x7f8000000300780b */ /* 0x000fc80003f3c200 */
[----:B------:R-:W-:-:S13]  /*03b0*/  PLOP3.LUT P0, PT, P0, P1, PT, 0xf8, 0x8f ;  /* 0x00000000008f781c */ /* 0x000fda0000703f70 */
[----:B------:R-:W-:Y:S05]  /*03c0*/  @P0 BRA `(.L_x_4) ;  /* 0x00000004004c0947 */ /* 0x000fea0003800000 */
[----:B------:R-:W-:-:S13]  /*03d0*/  LOP3.LUT P0, RZ, R8, 0x7fffffff, R7, 0xc8, !PT ;  /* 0x7fffffff08ff7812 */ /* 0x000fda000780c807 */
[----:B------:R-:W-:Y:S05]  /*03e0*/  @!P0 BRA `(.L_x_5) ;  /* 0x00000004003c8947 */ /* 0x000fea0003800000 */
[C---:B------:R-:W-:Y:S02]  /*03f0*/  FSETP.NEU.FTZ.AND P2, PT, |R0|.reuse, +INF , PT ;  /* 0x7f8000000000780b */ /* 0x040fe40003f5d200 */
[----:B------:R-:W-:Y:S02]  /*0400*/  FSETP.NEU.FTZ.AND P1, PT, |R3|, +INF , PT ;  /* 0x7f8000000300780b */ /* 0x000fe40003f3d200 */
[----:B------:R-:W-:-:S11]  /*0410*/  FSETP.NEU.FTZ.AND P0, PT, |R0|, +INF , PT ;  /* 0x7f8000000000780b */ /* 0x000fd60003f1d200 */
[----:B------:R-:W-:Y:S05]  /*0420*/  @!P1 BRA !P2, `(.L_x_5) ;  /* 0x00000004002c9947 */ /* 0x000fea0005000000 */
[----:B------:R-:W-:-:S04]  /*0430*/  LOP3.LUT P2, RZ, R7, 0x7fffffff, RZ, 0xc0, !PT ;  /* 0x7fffffff07ff7812 */ /* 0x000fc8000784c0ff */
[----:B------:R-:W-:-:S13]  /*0440*/  PLOP3.LUT P1, PT, P1, P2, PT, 0x2f, 0xf2 ;  /* 0x0000000000f2781c */ /* 0x000fda0000f24577 */
[----:B------:R-:W-:Y:S05]  /*0450*/  @P1 BRA `(.L_x_6) ;  /* 0x0000000400181947 */ /* 0x000fea0003800000 */
[----:B------:R-:W-:-:S04]  /*0460*/  LOP3.LUT P1, RZ, R8, 0x7fffffff, RZ, 0xc0, !PT ;  /* 0x7fffffff08ff7812 */ /* 0x000fc8000782c0ff */
[----:B------:R-:W-:-:S13]  /*0470*/  PLOP3.LUT P0, PT, P0, P1, PT, 0x2f, 0xf2 ;  /* 0x0000000000f2781c */ /* 0x000fda0000702577 */
[----:B------:R-:W-:Y:S05]  /*0480*/  @P0 BRA `(.L_x_7) ;  /* 0x0000000400000947 */ /* 0x000fea0003800000 */
[----:B------:R-:W-:Y:S02]  /*0490*/  ISETP.GE.AND P0, PT, R10, RZ, PT ;  /* 0x000000ff0a00720c */ /* 0x000fe40003f06270 */
[----:B------:R-:W-:-:S11]  /*04a0*/  ISETP.GE.AND P1, PT, R11, RZ, PT ;  /* 0x000000ff0b00720c */ /* 0x000fd60003f26270 */
[----:B------:R-:W-:Y:S02]  /*04b0*/  @P0 IMAD.MOV.U32 R9, RZ, RZ, RZ ;  /* 0x000000ffff090224 */ /* 0x000fe400078e00ff */
[----:B------:R-:W-:Y:S01]  /*04c0*/  @!P0 FFMA R7, R0, 1.84467440737095516160e+19, RZ ;  /* 0x5f80000000078823 */ /* 0x000fe200000000ff */
[----:B------:R-:W-:Y:S02]  /*04d0*/  @!P0 IMAD.MOV.U32 R9, RZ, RZ, -0x40 ;  /* 0xffffffc0ff098424 */ /* 0x000fe400078e00ff */
[----:B------:R-:W-:-:S03]  /*04e0*/  @!P1 FFMA R8, R3, 1.84467440737095516160e+19, RZ ;  /* 0x5f80000003089823 */ /* 0x000fc600000000ff */
[----:B------:R-:W-:-:S07]  /*04f0*/  @!P1 IADD3 R9, PT, PT, R9, 0x40, RZ ;  /* 0x0000004009099810 */ /* 0x000fce0007ffe0ff */
.L_x_3:
[----:B------:R-:W-:Y:S01]  /*0500*/  LEA R3, R6, 0xc0800000, 0x17 ;  /* 0xc080000006037811 */ /* 0x000fe200078eb8ff */
[----:B------:R-:W-:Y:S01]  /*0510*/  VIADD R5, R5, 0xffffff81 ;  /* 0xffffff8105057836 */ /* 0x000fe20000000000 */
[----:B------:R-:W-:Y:S03]  /*0520*/  BSSY.RECONVERGENT B2, `(.L_x_8) ;  /* 0x0000035000027945 */ /* 0x000fe60003800200 */
[----:B------:R-:W-:Y:S01]  /*0530*/  IMAD.IADD R3, R8, 0x1, -R3 ;  /* 0x0000000108037824 */ /* 0x000fe200078e0a03 */
[C---:B------:R-:W-:Y:S01]  /*0540*/  IADD3 R6, PT, PT, R5.reuse, 0x7f, -R6 ;  /* 0x0000007f05067810 */ /* 0x040fe20007ffe806 */
[----:B------:R-:W-:Y:S02]  /*0550*/  IMAD R0, R5, -0x800000, R7 ;  /* 0xff80000005007824 */ /* 0x000fe400078e0207 */
[----:B------:R-:W0:Y:S01]  /*0560*/  MUFU.RCP R8, R3 ;  /* 0x0000000300087308 */ /* 0x000e220000001000 */
[----:B------:R-:W-:Y:S01]  /*0570*/  FADD.FTZ R11, -R3, -RZ ;  /* 0x800000ff030b7221 */ /* 0x000fe20000010100 */
[----:B------:R-:W-:-:S03]  /*0580*/  IMAD.IADD R6, R6, 0x1, R9 ;  /* 0x0000000106067824 */ /* 0x000fc600078e0209 */
[----:B0-----:R-:W-:-:S04]  /*0590*/  FFMA R13, R8, R11, 1 ;  /* 0x3f800000080d7423 */ /* 0x001fc8000000000b */
[----:B------:R-:W-:-:S04]  /*05a0*/  FFMA R10, R8, R13, R8 ;  /* 0x0000000d080a7223 */ /* 0x000fc80000000008 */
[----:B------:R-:W-:-:S04]  /*05b0*/  FFMA R7, R0, R10, RZ ;  /* 0x0000000a00077223 */ /* 0x000fc800000000ff */
[----:B------:R-:W-:-:S04]  /*05c0*/  FFMA R8, R11, R7, R0 ;  /* 0x000000070b087223 */ /* 0x000fc80000000000 */
[----:B------:R-:W-:-:S04]  /*05d0*/  FFMA R7, R10, R8, R7 ;  /* 0x000000080a077223 */ /* 0x000fc80000000007 */
[----:B------:R-:W-:-:S04]  /*05e0*/  FFMA R8, R11, R7, R0 ;  /* 0x000000070b087223 */ /* 0x000fc80000000000 */
[----:B------:R-:W-:-:S05]  /*05f0*/  FFMA R0, R10, R8, R7 ;  /* 0x000000080a007223 */ /* 0x000fca0000000007 */
[----:B------:R-:W-:-:S04]  /*0600*/  SHF.R.U32.HI R3, RZ, 0x17, R0 ;  /* 0x00000017ff037819 */ /* 0x000fc80000011600 */
[----:B------:R-:W-:-:S05]  /*0610*/  LOP3.LUT R3, R3, 0xff, RZ, 0xc0, !PT ;  /* 0x000000ff03037812 */ /* 0x000fca00078ec0ff */
[----:B------:R-:W-:-:S04]  /*0620*/  IMAD.IADD R9, R3, 0x1, R6 ;  /* 0x0000000103097824 */ /* 0x000fc800078e0206 */
[----:B------:R-:W-:-:S05]  /*0630*/  VIADD R3, R9, 0xffffffff ;  /* 0xffffffff09037836 */ /* 0x000fca0000000000 */
[----:B------:R-:W-:-:S13]  /*0640*/  ISETP.GE.U32.AND P0, PT, R3, 0xfe, PT ;  /* 0x000000fe0300780c */ /* 0x000fda0003f06070 */
[----:B------:R-:W-:Y:S05]  /*0650*/  @!P0 BRA `(.L_x_9) ;  /* 0x0000000000808947 */ /* 0x000fea0003800000 */
[----:B------:R-:W-:-:S13]  /*0660*/  ISETP.GT.AND P0, PT, R9, 0xfe, PT ;  /* 0x000000fe0900780c */ /* 0x000fda0003f04270 */
[----:B------:R-:W-:Y:S05]  /*0670*/  @P0 BRA `(.L_x_10) ;  /* 0x00000000006c0947 */ /* 0x000fea0003800000 */
[----:B------:R-:W-:-:S13]  /*0680*/  ISETP.GE.AND P0, PT, R9, 0x1, PT ;  /* 0x000000010900780c */ /* 0x000fda0003f06270 */
[----:B------:R-:W-:Y:S05]  /*0690*/  @P0 BRA `(.L_x_11) ;  /* 0x0000000000740947 */ /* 0x000fea0003800000 */
[----:B------:R-:W-:Y:S02]  /*06a0*/  ISETP.GE.AND P0, PT, R9, -0x18, PT ;  /* 0xffffffe80900780c */ /* 0x000fe40003f06270 */
[----:B------:R-:W-:-:S11]  /*06b0*/  LOP3.LUT R0, R0, 0x80000000, RZ, 0xc0, !PT ;  /* 0x8000000000007812 */ /* 0x000fd600078ec0ff */
[----:B------:R-:W-:Y:S05]  /*06c0*/  @!P0 BRA `(.L_x_11) ;  /* 0x0000000000688947 */ /* 0x000fea0003800000 */
[CCC-:B------:R-:W-:Y:S01]  /*06d0*/  FFMA.RZ R3, R10.reuse, R8.reuse, R7.reuse ;  /* 0x000000080a037223 */ /* 0x1c0fe2000000c007 */
[CCC-:B------:R-:W-:Y:S01]  /*06e0*/  FFMA.RM R6, R10.reuse, R8.reuse, R7.reuse ;  /* 0x000000080a067223 */ /* 0x1c0fe20000004007 */
[C---:B------:R-:W-:Y:S02]  /*06f0*/  ISETP.NE.AND P2, PT, R9.reuse, RZ, PT ;  /* 0x000000ff0900720c */ /* 0x040fe40003f45270 */
[----:B------:R-:W-:Y:S02]  /*0700*/  ISETP.NE.AND P1, PT, R9, RZ, PT ;  /* 0x000000ff0900720c */ /* 0x000fe40003f25270 */
[----:B------:R-:W-:Y:S01]  /*0710*/  LOP3.LUT R5, R3, 0x7fffff, RZ, 0xc0, !PT ;  /* 0x007fffff03057812 */ /* 0x000fe200078ec0ff */
[----:B------:R-:W-:Y:S01]  /*0720*/  FFMA.RP R3, R10, R8, R7 ;  /* 0x000000080a037223 */ /* 0x000fe20000008007 */
[----:B------:R-:W-:Y:S01]  /*0730*/  IADD3 R8, PT, PT, R9, 0x20, RZ ;  /* 0x0000002009087810 */ /* 0x000fe20007ffe0ff */
[----:B------:R-:W-:Y:S01]  /*0740*/  IMAD.MOV R7, RZ, RZ, -R9 ;  /* 0x000000ffff077224 */ /* 0x000fe200078e0a09 */
[----:B------:R-:W-:-:S02]  /*0750*/  LOP3.LUT R5, R5, 0x800000, RZ, 0xfc, !PT ;  /* 0x0080000005057812 */ /* 0x000fc400078efcff */
[----:B------:R-:W-:Y:S02]  /*0760*/  FSETP.NEU.FTZ.AND P0, PT, R3, R6, PT ;  /* 0x000000060300720b */ /* 0x000fe40003f1d000 */
[----:B------:R-:W-:Y:S02]  /*0770*/  SHF.L.U32 R8, R5, R8, RZ ;  /* 0x0000000805087219 */ /* 0x000fe400000006ff */
[----:B------:R-:W-:Y:S02]  /*0780*/  SEL R6, R7, RZ, P2 ;  /* 0x000000ff07067207 */ /* 0x000fe40001000000 */
[----:B------:R-:W-:Y:S02]  /*0790*/  ISETP.NE.AND P1, PT, R8, RZ, P1 ;  /* 0x000000ff0800720c */ /* 0x000fe40000f25270 */
[----:B------:R-:W-:Y:S02]  /*07a0*/  SHF.R.U32.HI R6, RZ, R6, R5 ;  /* 0x00000006ff067219 */ /* 0x000fe40000011605 */
[----:B------:R-:W-:-:S02]  /*07b0*/  PLOP3.LUT P0, PT, P0, P1, PT, 0xf8, 0x8f ;  /* 0x00000000008f781c */ /* 0x000fc40000703f70 */
[----:B------:R-:W-:Y:S02]  /*07c0*/  SHF.R.U32.HI R8, RZ, 0x1, R6 ;  /* 0x00000001ff087819 */ /* 0x000fe40000011606 */
[----:B------:R-:W-:-:S04]  /*07d0*/  SEL R3, RZ, 0x1, !P0 ;  /* 0x00000001ff037807 */ /* 0x000fc80004000000 */
[----:B------:R-:W-:-:S04]  /*07e0*/  LOP3.LUT R3, R3, 0x1, R8, 0xf8, !PT ;  /* 0x0000000103037812 */ /* 0x000fc800078ef808 */
[----:B------:R-:W-:-:S05]  /*07f0*/  LOP3.LUT R3, R3, R6, RZ, 0xc0, !PT ;  /* 0x0000000603037212 */ /* 0x000fca00078ec0ff */
[----:B------:R-:W-:-:S05]  /*0800*/  IMAD.IADD R3, R8, 0x1, R3 ;  /* 0x0000000108037824 */ /* 0x000fca00078e0203 */
[----:B------:R-:W-:Y:S01]  /*0810*/  LOP3.LUT R0, R3, R0, RZ, 0xfc, !PT ;  /* 0x0000000003007212 */ /* 0x000fe200078efcff */
[----:B------:R-:W-:Y:S06]  /*0820*/  BRA `(.L_x_11) ;  /* 0x0000000000107947 */ /* 0x000fec0003800000 */
.L_x_10:
[----:B------:R-:W-:-:S04]  /*0830*/  LOP3.LUT R0, R0, 0x80000000, RZ, 0xc0, !PT ;  /* 0x8000000000007812 */ /* 0x000fc800078ec0ff */
[----:B------:R-:W-:Y:S01]  /*0840*/  LOP3.LUT R0, R0, 0x7f800000, RZ, 0xfc, !PT ;  /* 0x7f80000000007812 */ /* 0x000fe200078efcff */
[----:B------:R-:W-:Y:S06]  /*0850*/  BRA `(.L_x_11) ;  /* 0x0000000000047947 */ /* 0x000fec0003800000 */
.L_x_9:
[----:B------:R-:W-:-:S07]  /*0860*/  IMAD R0, R6, 0x800000, R0 ;  /* 0x0080000006007824 */ /* 0x000fce00078e0200 */
.L_x_11:
[----:B------:R-:W-:Y:S05]  /*0870*/  BSYNC.RECONVERGENT B2 ;  /* 0x0000000000027941 */ /* 0x000fea0003800200 */
.L_x_8:
[----:B------:R-:W-:Y:S05]  /*0880*/  BRA `(.L_x_12) ;  /* 0x0000000000207947 */ /* 0x000fea0003800000 */
.L_x_7:
[----:B------:R-:W-:-:S04]  /*0890*/  LOP3.LUT R0, R8, 0x80000000, R7, 0x48, !PT ;  /* 0x8000000008007812 */ /* 0x000fc800078e4807 */
[----:B------:R-:W-:Y:S01]  /*08a0*/  LOP3.LUT R0, R0, 0x7f800000, RZ, 0xfc, !PT ;  /* 0x7f80000000007812 */ /* 0x000fe200078efcff */
[----:B------:R-:W-:Y:S06]  /*08b0*/  BRA `(.L_x_12) ;  /* 0x0000000000147947 */ /* 0x000fec0003800000 */
.L_x_6:
[----:B------:R-:W-:Y:S01]  /*08c0*/  LOP3.LUT R0, R8, 0x80000000, R7, 0x48, !PT ;  /* 0x8000000008007812 */ /* 0x000fe200078e4807 */
[----:B------:R-:W-:Y:S06]  /*08d0*/  BRA `(.L_x_12) ;  /* 0x00000000000c7947 */ /* 0x000fec0003800000 */
.L_x_5:
[----:B------:R-:W0:Y:S01]  /*08e0*/  MUFU.RSQ R0, -QNAN ;  /* 0xffc0000000007908 */ /* 0x000e220000001400 */
[----:B------:R-:W-:Y:S05]  /*08f0*/  BRA `(.L_x_12) ;  /* 0x0000000000047947 */ /* 0x000fea0003800000 */
.L_x_4:
[----:B------:R-:W-:-:S07]  /*0900*/  FADD.FTZ R0, R0, R3 ;  /* 0x0000000300007221 */ /* 0x000fce0000010000 */
.L_x_12:
[----:B------:R-:W-:Y:S05]  /*0910*/  BSYNC.RECONVERGENT B1 ;  /* 0x0000000000017941 */ /* 0x000fea0003800200 */
.L_x_2:
[----:B------:R-:W-:-:S04]  /*0920*/  IMAD.MOV.U32 R5, RZ, RZ, 0x0 ;  /* 0x00000000ff057424 */ /* 0x000fc800078e00ff */
[----:B0-----:R-:W-:Y:S05]  /*0930*/  RET.REL.NODEC R4 `(_Z14softmax_kernelPfS_S_S_i) ;  /* 0xfffffff404b07950 */ /* 0x001fea0003c3ffff */
.L_x_13:
[----:B------:R-:W-:-:S00]  /*0940*/  BRA `(.L_x_13) ;  /* 0xfffffffc00fc7947 */ /* 0x000fc0000383ffff */
[----:B------:R-:W-:-:S00]  /*0950*/  NOP ;  /* 0x0000000000007918 */ /* 0x000fc00000000000 */
        /* <DEDUP_REMOVED lines=10> */
.L_x_20:


//--------------------- .text._Z14exp_sum_kernelPfS_S_i --------------------------
	.section	.text._Z14exp_sum_kernelPfS_S_i,"ax",@progbits
	.align	128
        .global         _Z14exp_sum_kernelPfS_S_i
        .type           _Z14exp_sum_kernelPfS_S_i,@function
        .size           _Z14exp_sum_kernelPfS_S_i,(.L_x_22 - _Z14exp_sum_kernelPfS_S_i)
        .other          _Z14exp_sum_kernelPfS_S_i,@"STO_CUDA_ENTRY STV_DEFAULT"
_Z14exp_sum_kernelPfS_S_i:
.text._Z14exp_sum_kernelPfS_S_i:
[----:B------:R-:W-:Y:S01]  /*0000*/  LDC R1, c[0x0][0x37c] ;  /* 0x0000df00ff017b82 */ /* 0x000fe20000000800 */
[----:B------:R-:W0:Y:S01]  /*0010*/  S2R R11, SR_TID.X ;  /* 0x00000000000b7919 */ /* 0x000e220000002100 */
[----:B------:R-:W0:Y:S01]  /*0020*/  LDCU UR8, c[0x0][0x360] ;  /* 0x00006c00ff0877ac */ /* 0x000e220008000800 */
[----:B------:R-:W0:Y:S01]  /*0030*/  S2R R0, SR_CTAID.X ;  /* 0x0000000000007919 */ /* 0x000e220000002500 */
[----:B------:R-:W1:Y:S01]  /*0040*/  LDCU UR4, c[0x0][0x398] ;  /* 0x00007300ff0477ac */ /* 0x000e620008000800 */
[----:B------:R-:W2:Y:S01]  /*0050*/  LDCU.64 UR6, c[0x0][0x358] ;  /* 0x00006b00ff0677ac */ /* 0x000ea20008000a00 */
[----:B0-----:R-:W-:-:S05]  /*0060*/  IMAD R7, R0, UR8, R11 ;  /* 0x0000000800077c24 */ /* 0x001fca000f8e020b */
[----:B-1----:R-:W-:-:S13]  /*0070*/  ISETP.GE.AND P1, PT, R7, UR4, PT ;  /* 0x0000000407007c0c */ /* 0x002fda000bf26270 */
[----:B------:R-:W0:Y:S08]  /*0080*/  @!P1 LDC.64 R2, c[0x0][0x380] ;  /* 0x0000e000ff029b82 */ /* 0x000e300000000a00 */
[----:B------:R-:W1:Y:S01]  /*0090*/  @!P1 LDC.64 R4, c[0x0][0x388] ;  /* 0x0000e200ff049b82 */ /* 0x000e620000000a00 */
[----:B0-----:R-:W-:-:S06]  /*00a0*/  @!P1 IMAD.WIDE R2, R7, 0x4, R2 ;  /* 0x0000000407029825 */ /* 0x001fcc00078e0202 */
[----:B--2---:R0:W2:Y:S04]  /*00b0*/  @!P1 LDG.E R2, desc[UR6][R2.64] ;  /* 0x0000000602029981 */ /* 0x0040a8000c1e1900 */
[----:B-1----:R-:W2:Y:S01]  /*00c0*/  @!P1 LDG.E R5, desc[UR6][R4.64] ;  /* 0x0000000604059981 */ /* 0x002ea2000c1e1900 */
[----:B------:R-:W-:Y:S02]  /*00d0*/  @!P1 MOV R7, 0x3bbb989d ;  /* 0x3bbb989d00079802 */ /* 0x000fe40000000f00 */
[----:B------:R-:W-:Y:S01]  /*00e0*/  @!P1 MOV R8, 0x437c0000 ;  /* 0x437c000000089802 */ /* 0x000fe20000000f00 */
[----:B------:R-:W1:Y:S01]  /*00f0*/  S2UR UR5, SR_CgaCtaId ;  /* 0x00000000000579c3 */ /* 0x000e620000008800 */
[----:B------:R-:W-:Y:S01]  /*0100*/  UMOV UR4, 0x400 ;  /* 0x0000040000047882 */ /* 0x000fe20000000000 */
[----:B0-----:R-:W-:Y:S01]  /*0110*/  HFMA2 R3, -RZ, RZ, 0, 0 ;  /* 0x00000000ff037431 */ /* 0x001fe200000001ff */
[----:B-1----:R-:W-:Y:S01]  /*0120*/  ULEA UR4, UR5, UR4, 0x18 ;  /* 0x0000000405047291 */ /* 0x002fe2000f8ec0ff */
[----:B--2---:R-:W-:-:S04]  /*0130*/  @!P1 FADD R6, R2, -R5 ;  /* 0x8000000502069221 */ /* 0x004fc80000000000 */
[----:B------:R-:W-:-:S04]  /*0140*/  @!P1 FFMA.SAT R7, R6, R7, 0.5 ;  /* 0x3f00000006079423 */ /* 0x000fc80000002007 */
[----:B------:R-:W-:-:S04]  /*0150*/  @!P1 FFMA.RM R7, R7, R8, 12582913 ;  /* 0x4b40000107079423 */ /* 0x000fc80000004008 */
[----:B------:R-:W-:-:S04]  /*0160*/  @!P1 FADD R9, R7, -12583039 ;  /* 0xcb40007f07099421 */ /* 0x000fc80000000000 */
[----:B------:R-:W-:-:S04]  /*0170*/  @!P1 FFMA R9, R6, 1.4426950216293334961, -R9 ;  /* 0x3fb8aa3b06099823 */ /* 0x000fc80000000809 */
[----:B------:R-:W-:-:S04]  /*0180*/  @!P1 FFMA R9, R6, 1.925963033500011079e-08, R9 ;  /* 0x32a5706006099823 */ /* 0x000fc80000000009 */
[----:B------:R-:W0:Y:S01]  /*0190*/  @!P1 MUFU.EX2 R4, R9 ;  /* 0x0000000900049308 */ /* 0x000e220000000800 */
[----:B------:R-:W-:Y:S02]  /*01a0*/  MOV R2, UR8 ;  /* 0x0000000800027c02 */ /* 0x000fe40008000f00 */
[----:B------:R-:W-:Y:S02]  /*01b0*/  @!P1 SHF.L.U32 R7, R7, 0x17, RZ ;  /* 0x0000001707079819 */ /* 0x000fe400000006ff */
[----:B------:R-:W-:-:S03]  /*01c0*/  ISETP.GE.U32.AND P0, PT, R2, 0x2, PT ;  /* 0x000000020200780c */ /* 0x000fc60003f06070 */
[----:B0-----:R-:W-:Y:S01]  /*01d0*/  @!P1 FMUL R3, R7, R4 ;  /* 0x0000000407039220 */ /* 0x001fe20000400000 */
[----:B------:R-:W-:-:S05]  /*01e0*/  LEA R4, R11, UR4, 0x2 ;  /* 0x000000040b047c11 */ /* 0x000fca000f8e10ff */
[----:B------:R0:W-:Y:S01]  /*01f0*/  STS [R4], R3 ;  /* 0x0000000304007388 */ /* 0x0001e20000000800 */
[----:B------:R-:W-:Y:S01]  /*0200*/  BAR.SYNC.DEFER_BLOCKING 0x0 ;  /* 0x0000000000007b1d */ /* 0x000fe20000010000 */
[----:B------:R-:W-:-:S05]  /*0210*/  ISETP.NE.AND P1, PT, R11, RZ, PT ;  /* 0x000000ff0b00720c */ /* 0x000fca0003f25270 */
[----:B------:R-:W-:Y:S08]  /*0220*/  @!P0 BRA `(.L_x_14) ;  /* 0x00000000002c8947 */ /* 0x000ff00003800000 */
.L_x_15:
[----:B------:R-:W-:-:S04]  /*0230*/  SHF.R.U32.HI R7, RZ, 0x1, R2 ;  /* 0x00000001ff077819 */ /* 0x000fc80000011602 */
[----:B------:R-:W-:-:S13]  /*0240*/  ISETP.GE.U32.AND P0, PT, R11, R7, PT ;  /* 0x000000070b00720c */ /* 0x000fda0003f06070 */
[----:B0-----:R-:W-:Y:S01]  /*0250*/  @!P0 LEA R3, R7, R4, 0x2 ;  /* 0x0000000407038211 */ /* 0x001fe200078e10ff */
[----:B------:R-:W-:Y:S05]  /*0260*/  @!P0 LDS R6, [R4] ;  /* 0x0000000004068984 */ /* 0x000fea0000000800 */
[----:B------:R-:W0:Y:S02]  /*0270*/  @!P0 LDS R3, [R3] ;  /* 0x0000000003038984 */ /* 0x000e240000000800 */
[----:B0-----:R-:W-:-:S05]  /*0280*/  @!P0 FADD R5, R3, R6 ;  /* 0x0000000603058221 */ /* 0x001fca0000000000 */
[----:B------:R1:W-:Y:S01]  /*0290*/  @!P0 STS [R4], R5 ;  /* 0x0000000504008388 */ /* 0x0003e20000000800 */
[----:B------:R-:W-:Y:S01]  /*02a0*/  BAR.SYNC.DEFER_BLOCKING 0x0 ;  /* 0x0000000000007b1d */ /* 0x000fe20000010000 */
[----:B------:R-:W-:Y:S02]  /*02b0*/  ISETP.GT.U32.AND P0, PT, R2, 0x3, PT ;  /* 0x000000030200780c */ /* 0x000fe40003f04070 */
[----:B------:R-:W-:-:S11]  /*02c0*/  MOV R2, R7 ;  /* 0x0000000700027202 */ /* 0x000fd60000000f00 */
[----:B-1----:R-:W-:Y:S05]  /*02d0*/  @P0 BRA `(.L_x_15) ;  /* 0xfffffffc00d40947 */ /* 0x002fea000383ffff */
.L_x_14:
[----:B------:R-:W-:Y:S05]  /*02e0*/  @P1 EXIT ;  /* 0x000000000000194d */ /* 0x000fea0003800000 */
[----:B------:R-:W1:Y:S01]  /*02f0*/  S2UR UR5, SR_CgaCtaId ;  /* 0x00000000000579c3 */ /* 0x000e620000008800 */
[----:B------:R-:W-:-:S07]  /*0300*/  UMOV UR4, 0x400 ;  /* 0x0000040000047882 */ /* 0x000fce0000000000 */
[----:B0-----:R-:W0:Y:S01]  /*0310*/  LDC.64 R2, c[0x0][0x390] ;  /* 0x0000e400ff027b82 */ /* 0x001e220000000a00 */
[----:B-1----:R-:W-:Y:S01]  /*0320*/  ULEA UR4, UR5, UR4, 0x18 ;  /* 0x0000000405047291 */ /* 0x002fe2000f8ec0ff */
[----:B0-----:R-:W-:-:S08]  /*0330*/  IMAD.WIDE.U32 R2, R0, 0x4, R2 ;  /* 0x0000000400027825 */ /* 0x001fd000078e0002 */
[----:B------:R-:W0:Y:S04]  /*0340*/  LDS R5, [UR4] ;  /* 0x00000004ff057984 */ /* 0x000e280008000800 */
[----:B0-----:R-:W-:Y:S01]  /*0350*/  STG.E desc[UR6][R2.64], R5 ;  /* 0x0000000502007986 */ /* 0x001fe2000c101906 */
[----:B------:R-:W-:Y:S05]  /*0360*/  EXIT ;  /* 0x000000000000794d */ /* 0x000fea0003800000 */
.L_x_16:
        /* <DEDUP_REMOVED lines=9> */
.L_x_22:


//--------------------- .text._Z15find_max_kernelPfS_i --------------------------
	.section	.text._Z15find_max_kernelPfS_i,"ax",@progbits
	.align	128
        .global         _Z15find_max_kernelPfS_i
        .type           _Z15find_max_kernelPfS_i,@function
        .size           _Z15find_max_kernelPfS_i,(.L_x_23 - _Z15find_max_kernelPfS_i)
        .other          _Z15find_max_kernelPfS_i,@"STO_CUDA_ENTRY STV_DEFAULT"
_Z15find_max_kernelPfS_i:
.text._Z15find_max_kernelPfS_i:
[----:B------:R-:W-:Y:S01]  /*0000*/  LDC R1, c[0x0][0x37c] ;  /* 0x0000df00ff017b82 */ /* 0x000fe20000000800 */
[----:B------:R-:W0:Y:S01]  /*0010*/  S2R R6, SR_TID.X ;  /* 0x0000000000067919 */ /* 0x000e220000002100 */
[----:B------:R-:W0:Y:S01]  /*0020*/  LDCU UR8, c[0x0][0x360] ;  /* 0x00006c00ff0877ac */ /* 0x000e220008000800 */
[----:B------:R-:W-:Y:S01]  /*0030*/  IMAD.MOV.U32 R4, RZ, RZ, -0x800000 ;  /* 0xff800000ff047424 */ /* 0x000fe200078e00ff */
[----:B------:R-:W0:Y:S01]  /*0040*/  S2R R7, SR_CTAID.X ;  /* 0x0000000000077919 */ /* 0x000e220000002500 */
[----:B------:R-:W1:Y:S01]  /*0050*/  LDCU UR4, c[0x0][0x390] ;  /* 0x00007200ff0477ac */ /* 0x000e620008000800 */
[----:B------:R-:W2:Y:S01]  /*0060*/  LDCU.64 UR6, c[0x0][0x358] ;  /* 0x00006b00ff0677ac */ /* 0x000ea20008000a00 */
[----:B0-----:R-:W-:-:S05]  /*0070*/  IMAD R5, R7, UR8, R6 ;  /* 0x0000000807057c24 */ /* 0x001fca000f8e0206 */
[----:B-1----:R-:W-:-:S13]  /*0080*/  ISETP.GE.AND P0, PT, R5, UR4, PT ;  /* 0x0000000405007c0c */ /* 0x002fda000bf06270 */
[----:B------:R-:W0:Y:S02]  /*0090*/  @!P0 LDC.64 R2, c[0x0][0x380] ;  /* 0x0000e000ff028b82 */ /* 0x000e240000000a00 */
[----:B0-----:R-:W-:-:S05]  /*00a0*/  @!P0 IMAD.WIDE R2, R5, 0x4, R2 ;  /* 0x0000000405028825 */ /* 0x001fca00078e0202 */
[----:B--2---:R-:W2:Y:S01]  /*00b0*/  @!P0 LDG.E R4, desc[UR6][R2.64] ;  /* 0x0000000602048981 */ /* 0x004ea2000c1e1900 */
[----:B------:R-:W0:Y:S01]  /*00c0*/  S2UR UR5, SR_CgaCtaId ;  /* 0x00000000000579c3 */ /* 0x000e220000008800 */
[----:B------:R-:W-:Y:S01]  /*00d0*/  IMAD.U32 R0, RZ, RZ, UR8 ;  /* 0x00000008ff007e24 */ /* 0x000fe2000f8e00ff */
[----:B------:R-:W-:Y:S01]  /*00e0*/  UMOV UR4, 0x400 ;  /* 0x0000040000047882 */ /* 0x000fe20000000000 */
[----:B------:R-:W-:-:S03]  /*00f0*/  ISETP.NE.AND P0, PT, R6, RZ, PT ;  /* 0x000000ff0600720c */ /* 0x000fc60003f05270 */
[----:B------:R-:W-:Y:S01]  /*0100*/  ISETP.GE.U32.AND P1, PT, R0, 0x2, PT ;  /* 0x000000020000780c */ /* 0x000fe20003f26070 */
[----:B0-----:R-:W-:-:S06]  /*0110*/  ULEA UR4, UR5, UR4, 0x18 ;  /* 0x0000000405047291 */ /* 0x001fcc000f8ec0ff */
[----:B------:R-:W-:-:S05]  /*0120*/  LEA R5, R6, UR4, 0x2 ;  /* 0x0000000406057c11 */ /* 0x000fca000f8e10ff */
[----:B--2---:R0:W-:Y:S01]  /*0130*/  STS [R5], R4 ;  /* 0x0000000405007388 */ /* 0x0041e20000000800 */
[----:B------:R-:W-:Y:S06]  /*0140*/  BAR.SYNC.DEFER_BLOCKING 0x0 ;  /* 0x0000000000007b1d */ /* 0x000fec0000010000 */
[----:B------:R-:W-:Y:S05]  /*0150*/  @!P1 BRA `(.L_x_17) ;  /* 0x00000000002c9947 */ /* 0x000fea0003800000 */
.L_x_18:
[----:B0-----:R-:W-:-:S04]  /*0160*/  SHF.R.U32.HI R4, RZ, 0x1, R0 ;  /* 0x00000001ff047819 */ /* 0x001fc80000011600 */
[----:B------:R-:W-:-:S13]  /*0170*/  ISETP.GE.U32.AND P1, PT, R6, R4, PT ;  /* 0x000000040600720c */ /* 0x000fda0003f26070 */
[----:B------:R-:W-:Y:S01]  /*0180*/  @!P1 IMAD R3, R4, 0x4, R5 ;  /* 0x0000000404039824 */ /* 0x000fe200078e0205 */
[----:B------:R-:W-:Y:S05]  /*0190*/  @!P1 LDS R2, [R5] ;  /* 0x0000000005029984 */ /* 0x000fea0000000800 */
[----:B------:R-:W0:Y:S02]  /*01a0*/  @!P1 LDS R3, [R3] ;  /* 0x0000000003039984 */ /* 0x000e240000000800 */
[----:B0-----:R-:W-:-:S05]  /*01b0*/  @!P1 FMNMX R2, R2, R3, !PT ;  /* 0x0000000302029209 */ /* 0x001fca0007800000 */
[----:B------:R1:W-:Y:S01]  /*01c0*/  @!P1 STS [R5], R2 ;  /* 0x0000000205009388 */ /* 0x0003e20000000800 */
[----:B------:R-:W-:Y:S01]  /*01d0*/  BAR.SYNC.DEFER_BLOCKING 0x0 ;  /* 0x0000000000007b1d */ /* 0x000fe20000010000 */
[----:B------:R-:W-:Y:S01]  /*01e0*/  ISETP.GT.U32.AND P1, PT, R0, 0x3, PT ;  /* 0x000000030000780c */ /* 0x000fe20003f24070 */
[----:B------:R-:W-:-:S12]  /*01f0*/  IMAD.MOV.U32 R0, RZ, RZ, R4 ;  /* 0x000000ffff007224 */ /* 0x000fd800078e0004 */
[----:B-1----:R-:W-:Y:S05]  /*0200*/  @P1 BRA `(.L_x_18) ;  /* 0xfffffffc00d41947 */ /* 0x002fea000383ffff */
.L_x_17:
[----:B------:R-:W-:Y:S05]  /*0210*/  @P0 EXIT ;  /* 0x000000000000094d */ /* 0x000fea0003800000 */
[----:B------:R-:W1:Y:S01]  /*0220*/  S2UR UR5, SR_CgaCtaId ;  /* 0x00000000000579c3 */ /* 0x000e620000008800 */
[----:B------:R-:W-:-:S07]  /*0230*/  UMOV UR4, 0x400 ;  /* 0x0000040000047882 */ /* 0x000fce0000000000 */
[----:B------:R-:W2:Y:S01]  /*0240*/  LDC.64 R2, c[0x0][0x388] ;  /* 0x0000e200ff027b82 */ /* 0x000ea20000000a00 */
[----:B-1----:R-:W-:Y:S01]  /*0250*/  ULEA UR4, UR5, UR4, 0x18 ;  /* 0x0000000405047291 */ /* 0x002fe2000f8ec0ff */
[----:B--2---:R-:W-:-:S08]  /*0260*/  IMAD.WIDE.U32 R2, R7, 0x4, R2 ;  /* 0x0000000407027825 */ /* 0x004fd000078e0002 */
[----:B0-----:R-:W0:Y:S04]  /*0270*/  LDS R5, [UR4] ;  /* 0x00000004ff057984 */ /* 0x001e280008000800 */
[----:B0-----:R-:W-:Y:S01]  /*0280*/  STG.E desc[UR6][R2.64], R5 ;  /* 0x0000000502007986 */ /* 0x001fe2000c101906 */
[----:B------:R-:W-:Y:S05]  /*0290*/  EXIT ;  /* 0x000000000000794d */ /* 0x000fea0003800000 */
.L_x_19:
        /* <DEDUP_REMOVED lines=14> */
.L_x_23:


//--------------------- .nv.shared.reserved.0     --------------------------
	.section	.nv.shared.reserved.0,"aw",@nobits
	.weak		__nv_reservedSMEM_offset_0_alias
	.size		__nv_reservedSMEM_offset_0_alias, 0, 64
	.other		__nv_reservedSMEM_offset_0_alias,@"STO_CUDA_RESERVED_SHARED STV_DEFAULT"
__nv_reservedSMEM_offset_0_alias:
	.zero		0
	.zero		64


//--------------------- .nv.shared._Z14exp_sum_kernelPfS_S_i --------------------------
	.section	.nv.shared._Z14exp_sum_kernelPfS_S_i,"aw",@nobits
	.sectionflags	@""
	.align	4
.nv.shared._Z14exp_sum_kernelPfS_S_i:
	.zero		2048


//--------------------- .nv.shared._Z15find_max_kernelPfS_i --------------------------
	.section	.nv.shared._Z15find_max_kernelPfS_i,"aw",@nobits
	.sectionflags	@""
	.align	4
.nv.shared._Z15find_max_kernelPfS_i:
	.zero		2048


//--------------------- .nv.constant0._Z14softmax_kernelPfS_S_S_i --------------------------
	.section	.nv.constant0._Z14softmax_kernelPfS_S_S_i,"a",@progbits
	.sectionflags	@""
	.align	4
.nv.constant0._Z14softmax_kernelPfS_S_S_i:
	.zero		932


//--------------------- .nv.constant0._Z14exp_sum_kernelPfS_S_i --------------------------
	.section	.nv.constant0._Z14exp_sum_kernelPfS_S_i,"a",@progbits
	.sectionflags	@""
	.align	4
.nv.constant0._Z14exp_sum_kernelPfS_S_i:
	.zero		924


//--------------------- .nv.constant0._Z15find_max_kernelPfS_i --------------------------
	.section	.nv.constant0._Z15find_max_kernelPfS_i,"a",@progbits
	.sectionflags	@""
	.align	4
.nv.constant0._Z15find_max_kernelPfS_i:
	.zero		916


//--------------------- SYMBOLS --------------------------

	.type		.nv.reservedSmem.offset0,@object
	.size		.nv.reservedSmem.offset0,0x4
	.type		.nv.reservedSmem.cap,@object
	.size		.nv.reservedSmem.cap,0x4
